	.headerflags	@"EF_CUDA_TEXMODE_UNIFIED EF_CUDA_64BIT_ADDRESS EF_CUDA_ACCELERATORS EF_CUDA_SM90 EF_CUDA_VIRTUAL_SM(EF_CUDA_SM90)"
	.elftype	@"ET_EXEC"


//--------------------- .nv.info                  --------------------------
	.section	.nv.info,"",@"SHT_CUDA_INFO"
	.align	4


	//----- nvinfo : EIATTR_REGCOUNT
	.align		4
        /*0000*/ 	.byte	0x04, 0x2f
        /*0002*/ 	.short	(.L_3 - .L_2)
	.align		4
.L_2:
        /*0004*/ 	.word	index@(triton_poi_fused__native_batch_norm_legit_no_training_relu_18)
        /*0008*/ 	.word	0x00000012


	//----- nvinfo : EIATTR_MIN_STACK_SIZE
	.align		4
.L_3:
        /*000c*/ 	.byte	0x04, 0x12
        /*000e*/ 	.short	(.L_5 - .L_4)
	.align		4
.L_4:
        /*0010*/ 	.word	index@(triton_poi_fused__native_batch_norm_legit_no_training_relu_18)
        /*0014*/ 	.word	0x00000000


	//----- nvinfo : EIATTR_FRAME_SIZE
	.align		4
.L_5:
        /*0018*/ 	.byte	0x04, 0x11
        /*001a*/ 	.short	(.L_7 - .L_6)
	.align		4
.L_6:
        /*001c*/ 	.word	index@(triton_poi_fused__native_batch_norm_legit_no_training_relu_18)
        /*0020*/ 	.word	0x00000000


	//----- nvinfo : EIATTR_MIN_STACK_SIZE
	.align		4
.L_7:
        /*0024*/ 	.byte	0x04, 0x12
        /*0026*/ 	.short	(.L_9 - .L_8)
	.align		4
.L_8:
        /*0028*/ 	.word	index@(triton_poi_fused__native_batch_norm_legit_no_training_relu_18)
        /*002c*/ 	.word	0x00000000
.L_9:


//--------------------- .nv.info.triton_poi_fused__native_batch_norm_legit_no_training_relu_18 --------------------------
	.section	.nv.info.triton_poi_fused__native_batch_norm_legit_no_training_relu_18,"",@"SHT_CUDA_INFO"
	.sectionflags	@""
	.align	4


	//----- nvinfo : EIATTR_CUDA_API_VERSION
	.align		4
        /*0000*/ 	.byte	0x04, 0x37
        /*0002*/ 	.short	(.L_11 - .L_10)
.L_10:
        /*0004*/ 	.word	0x0000007c


	//----- nvinfo : EIATTR_KPARAM_INFO
	.align		4
.L_11:
        /*0008*/ 	.byte	0x04, 0x17
        /*000a*/ 	.short	(.L_13 - .L_12)
.L_12:
        /*000c*/ 	.word	0x00000000
        /*0010*/ 	.short	0x0006
        /*0012*/ 	.short	0x0030
        /*0014*/ 	.byte	0x00, 0xf0, 0x11, 0x00


	//----- nvinfo : EIATTR_KPARAM_INFO
	.align		4
.L_13:
        /*0018*/ 	.byte	0x04, 0x17
        /*001a*/ 	.short	(.L_15 - .L_14)
.L_14:
        /*001c*/ 	.word	0x00000000
        /*0020*/ 	.short	0x0005
        /*0022*/ 	.short	0x0028
        /*0024*/ 	.byte	0x00, 0xf4, 0x21, 0x00


	//----- nvinfo : EIATTR_KPARAM_INFO
	.align		4
.L_15:
        /*0028*/ 	.byte	0x04, 0x17
        /*002a*/ 	.short	(.L_17 - .L_16)
.L_16:
        /*002c*/ 	.word	0x00000000
        /*0030*/ 	.short	0x0004
        /*0032*/ 	.short	0x0020
        /*0034*/ 	.byte	0x00, 0xf4, 0x21, 0x00


	//----- nvinfo : EIATTR_KPARAM_INFO
	.align		4
.L_17:
        /*0038*/ 	.byte	0x04, 0x17
        /*003a*/ 	.short	(.L_19 - .L_18)
.L_18:
        /*003c*/ 	.word	0x00000000
        /*0040*/ 	.short	0x0003
        /*0042*/ 	.short	0x0018
        /*0044*/ 	.byte	0x00, 0xf4, 0x21, 0x00


	//----- nvinfo : EIATTR_KPARAM_INFO
	.align		4
.L_19:
        /*0048*/ 	.byte	0x04, 0x17
        /*004a*/ 	.short	(.L_21 - .L_20)
.L_20:
        /*004c*/ 	.word	0x00000000
        /*0050*/ 	.short	0x0002
        /*0052*/ 	.short	0x0010
        /*0054*/ 	.byte	0x00, 0xf4, 0x21, 0x00


	//----- nvinfo : EIATTR_KPARAM_INFO
	.align		4
.L_21:
        /*0058*/ 	.byte	0x04, 0x17
        /*005a*/ 	.short	(.L_23 - .L_22)
.L_22:
        /*005c*/ 	.word	0x00000000
        /*0060*/ 	.short	0x0001
        /*0062*/ 	.short	0x0008
        /*0064*/ 	.byte	0x00, 0xf4, 0x21, 0x00


	//----- nvinfo : EIATTR_KPARAM_INFO
	.align		4
.L_23:
        /*0068*/ 	.byte	0x04, 0x17
        /*006a*/ 	.short	(.L_25 - .L_24)
.L_24:
        /*006c*/ 	.word	0x00000000
        /*0070*/ 	.short	0x0000
        /*0072*/ 	.short	0x0000
        /*0074*/ 	.byte	0x00, 0xf4, 0x21, 0x00


	//----- nvinfo : EIATTR_SPARSE_MMA_MASK
	.align		4
.L_25:
        /*0078*/ 	.byte	0x03, 0x50
        /*007a*/ 	.short	0x0000


	//----- nvinfo : EIATTR_MAXREG_COUNT
	.align		4
        /*007c*/ 	.byte	0x03, 0x1b
        /*007e*/ 	.short	0x00ff


	//----- nvinfo : EIATTR_EXIT_INSTR_OFFSETS
	.align		4
        /*0080*/ 	.byte	0x04, 0x1c
        /*0082*/ 	.short	(.L_27 - .L_26)


	//   ....[0]....
.L_26:
        /*0084*/ 	.word	0x00000320


	//   ....[1]....
        /*0088*/ 	.word	0x00000340


	//----- nvinfo : EIATTR_REQNTID
	.align		4
.L_27:
        /*008c*/ 	.byte	0x04, 0x10
        /*008e*/ 	.short	(.L_29 - .L_28)
.L_28:
        /*0090*/ 	.word	0x00000080
        /*0094*/ 	.word	0x00000001
        /*0098*/ 	.word	0x00000001


	//----- nvinfo : EIATTR_CBANK_PARAM_SIZE
	.align		4
.L_29:
        /*009c*/ 	.byte	0x03, 0x19
        /*009e*/ 	.short	0x0034


	//----- nvinfo : EIATTR_PARAM_CBANK
	.align		4
        /*00a0*/ 	.byte	0x04, 0x0a
        /*00a2*/ 	.short	(.L_31 - .L_30)
	.align		4
.L_30:
        /*00a4*/ 	.word	index@(.nv.constant0.triton_poi_fused__native_batch_norm_legit_no_training_relu_18)
        /*00a8*/ 	.short	0x0210
        /*00aa*/ 	.short	0x0034


	//----- nvinfo : EIATTR_SW_WAR
	.align		4
.L_31:
        /*00ac*/ 	.byte	0x04, 0x36
        /*00ae*/ 	.short	(.L_33 - .L_32)
.L_32:
        /*00b0*/ 	.word	0x00000008
.L_33:


//--------------------- .nv.callgraph             --------------------------
	.section	.nv.callgraph,"",@"SHT_CUDA_CALLGRAPH"
	.align	4
	.sectionentsize	8
	.align		4
        /*0000*/ 	.word	0x00000000
	.align		4
        /*0004*/ 	.word	0xffffffff
	.align		4
        /*0008*/ 	.word	0x00000000
	.align		4
        /*000c*/ 	.word	0xfffffffe
	.align		4
        /*0010*/ 	.word	0x00000000
	.align		4
        /*0014*/ 	.word	0xfffffffd
	.align		4
        /*0018*/ 	.word	0x00000000
	.align		4
        /*001c*/ 	.word	0xfffffffc


//--------------------- .nv.constant4             --------------------------
	.section	.nv.constant4,"a",@progbits
	.align	8
	.align		8
.nv.constant4:
        /*0000*/ 	.dword	_$_str
	.align		8
        /*0008*/ 	.dword	_$_str_$_2


//--------------------- .text.triton_poi_fused__native_batch_norm_legit_no_training_relu_18 --------------------------
	.section	.text.triton_poi_fused__native_batch_norm_legit_no_training_relu_18,"ax",@progbits
	.align	128
        .global         triton_poi_fused__native_batch_norm_legit_no_training_relu_18
        .type           triton_poi_fused__native_batch_norm_legit_no_training_relu_18,@function
        .size           triton_poi_fused__native_batch_norm_legit_no_training_relu_18,(.L_x_1 - triton_poi_fused__native_batch_norm_legit_no_training_relu_18)
        .other          triton_poi_fused__native_batch_norm_legit_no_training_relu_18,@"STO_CUDA_ENTRY STV_DEFAULT"
triton_poi_fused__native_batch_norm_legit_no_training_relu_18:
.text.triton_poi_fused__native_batch_norm_legit_no_training_relu_18:
[----:B------:R-:W0:Y:S01]  /*0000*/  LDC R1, c[0x0][0x28] ;  /* 0x00000a00ff017b82 */ /* 0x000e220000000800 */
[----:B------:R-:W1:Y:S07]  /*0010*/  S2R R0, SR_TID.X ;  /* 0x0000000000007919 */ /* 0x000e6e0000002100 */
[----:B------:R-:W2:Y:S01]  /*0020*/  LDC.64 R8, c[0x0][0x220] ;  /* 0x00008800ff087b82 */ /* 0x000ea20000000a00 */
[----:B------:R-:W-:Y:S01]  /*0030*/  HFMA2.MMA R14, -RZ, RZ, 0, 0 ;  /* 0x00000000ff0e7435 */ /* 0x000fe200000001ff */
[----:B------:R-:W-:Y:S01]  /*0040*/  ULDC.64 UR4, c[0x0][0x208] ;  /* 0x0000820000047ab9 */ /* 0x000fe20000000a00 */
[----:B------:R-:W3:Y:S05]  /*0050*/  S2R R3, SR_CTAID.X ;  /* 0x0000000000037919 */ /* 0x000eea0000002500 */
[----:B------:R-:W4:Y:S08]  /*0060*/  LDC.64 R6, c[0x0][0x218] ;  /* 0x00008600ff067b82 */ /* 0x000f300000000a00 */
[----:B------:R-:W5:Y:S08]  /*0070*/  LDC.64 R10, c[0x0][0x228] ;  /* 0x00008a00ff0a7b82 */ /* 0x000f700000000a00 */
[----:B------:R-:W2:Y:S01]  /*0080*/  LDC.64 R12, c[0x0][0x230] ;  /* 0x00008c00ff0c7b82 */ /* 0x000ea20000000a00 */
[----:B-1----:R-:W-:-:S04]  /*0090*/  LOP3.LUT R0, R0, 0x7f, RZ, 0xc0, !PT ;  /* 0x0000007f00007812 */ /* 0x002fc800078ec0ff */
[----:B---3--:R-:W-:-:S04]  /*00a0*/  LEA R0, R3, R0, 0x7 ;  /* 0x0000000003007211 */ /* 0x008fc800078e38ff */
[C---:B------:R-:W-:Y:S01]  /*00b0*/  ISETP.GE.AND P0, PT, R0.reuse, 0x6c00, PT ;  /* 0x00006c000000780c */ /* 0x040fe20003f06270 */
[----:B------:R-:W-:-:S05]  /*00c0*/  IMAD.HI R2, R0, 0x38e38e39, RZ ;  /* 0x38e38e3900027827 */ /* 0x000fca00078e02ff */
[----:B------:R-:W-:-:S04]  /*00d0*/  SHF.R.U32.HI R3, RZ, 0x1f, R2 ;  /* 0x0000001fff037819 */ /* 0x000fc80000011602 */
[----:B------:R-:W-:-:S05]  /*00e0*/  LEA.HI.SX32 R3, R2, R3, 0x1d ;  /* 0x0000000302037211 */ /* 0x000fca00078feaff */
[----:B------:R-:W-:-:S05]  /*00f0*/  IMAD.HI R2, R3, 0x2aaaaaab, RZ ;  /* 0x2aaaaaab03027827 */ /* 0x000fca00078e02ff */
[----:B------:R-:W-:-:S04]  /*0100*/  SHF.R.U32.HI R5, RZ, 0x1f, R2 ;  /* 0x0000001fff057819 */ /* 0x000fc80000011602 */
[----:B------:R-:W-:Y:S02]  /*0110*/  LEA.HI R2, R2, R5, RZ, 0x1b ;  /* 0x0000000502027211 */ /* 0x000fe400078fd8ff */
[----:B------:R-:W1:Y:S03]  /*0120*/  LDC.64 R4, c[0x0][0x210] ;  /* 0x00008400ff047b82 */ /* 0x000e660000000a00 */
[----:B------:R-:W-:-:S04]  /*0130*/  IMAD R15, R2, -0xc0, R3 ;  /* 0xffffff40020f7824 */ /* 0x000fc800078e0203 */
[----:B--2---:R-:W-:-:S05]  /*0140*/  IMAD.WIDE R8, R15, 0x4, R8 ;  /* 0x000000040f087825 */ /* 0x004fca00078e0208 */
[----:B------:R5:W2:Y:S01]  /*0150*/  @!P0 LDG.E.EL R14, desc[UR4][R8.64] ;  /* 0x00000004080e8981 */ /* 0x000aa2000c2e1900 */
[----:B------:R-:W-:Y:S01]  /*0160*/  CS2R R2, SRZ ;  /* 0x0000000000027805 */ /* 0x000fe2000001ff00 */
[----:B----4-:R-:W-:-:S05]  /*0170*/  IMAD.WIDE R6, R15, 0x4, R6 ;  /* 0x000000040f067825 */ /* 0x010fca00078e0206 */
[----:B------:R3:W4:Y:S01]  /*0180*/  @!P0 LDG.E.EL R3, desc[UR4][R6.64] ;  /* 0x0000000406038981 */ /* 0x000722000c2e1900 */
[----:B-1----:R-:W-:-:S04]  /*0190*/  IMAD.WIDE R4, R0, 0x4, R4 ;  /* 0x0000000400047825 */ /* 0x002fc800078e0204 */
[C---:B-----5:R-:W-:Y:S01]  /*01a0*/  IMAD.WIDE R8, R15.reuse, 0x4, R10 ;  /* 0x000000040f087825 */ /* 0x060fe200078e020a */
[----:B------:R1:W4:Y:S03]  /*01b0*/  @!P0 LDG.E R2, desc[UR4][R4.64] ;  /* 0x0000000404028981 */ /* 0x000326000c1e1900 */
[----:B0-----:R-:W-:Y:S01]  /*01c0*/  IMAD.WIDE R10, R15, 0x4, R12 ;  /* 0x000000040f0a7825 */ /* 0x001fe200078e020c */
[----:B------:R-:W-:-:S06]  /*01d0*/  CS2R R12, SRZ ;  /* 0x00000000000c7805 */ /* 0x000fcc000001ff00 */
[----:B------:R-:W5:Y:S01]  /*01e0*/  @!P0 LDG.E.EL R12, desc[UR4][R8.64] ;  /* 0x00000004080c8981 */ /* 0x000f62000c2e1900 */
[----:B---3--:R-:W-:Y:S01]  /*01f0*/  MOV R6, 0x3e800000 ;  /* 0x3e80000000067802 */ /* 0x008fe20000000f00 */
[----:B-1----:R-:W0:Y:S02]  /*0200*/  LDC.64 R4, c[0x0][0x238] ;  /* 0x00008e00ff047b82 */ /* 0x002e240000000a00 */
[----:B------:R-:W5:Y:S01]  /*0210*/  @!P0 LDG.E.EL R13, desc[UR4][R10.64] ;  /* 0x000000040a0d8981 */ /* 0x000f62000c2e1900 */
[----:B--2---:R-:W-:-:S04]  /*0220*/  FADD R14, R14, 0.0010000000474974513054 ;  /* 0x3a83126f0e0e7421 */ /* 0x004fc80000000000 */
[----:B------:R-:W1:Y:S02]  /*0230*/  MUFU.SQRT R15, R14 ;  /* 0x0000000e000f7308 */ /* 0x000e640000002000 */
[C---:B-1----:R-:W-:Y:S02]  /*0240*/  FSETP.GT.AND P1, PT, R15.reuse, 8.50705917302346158658e+37, PT ;  /* 0x7e8000000f00780b */ /* 0x042fe40003f24000 */
[----:B------:R-:W-:-:S11]  /*0250*/  FSETP.GEU.AND P2, PT, R15, 1.175494350822287508e-38, PT ;  /* 0x008000000f00780b */ /* 0x000fd60003f4e000 */
[----:B------:R-:W-:-:S04]  /*0260*/  @P1 FMUL R15, R15, 0.25 ;  /* 0x3e8000000f0f1820 */ /* 0x000fc80000400000 */
[----:B------:R-:W-:-:S06]  /*0270*/  @!P2 FMUL R15, R15, 16777216 ;  /* 0x4b8000000f0fa820 */ /* 0x000fcc0000400000 */
[----:B------:R-:W1:Y:S01]  /*0280*/  MUFU.RCP R15, R15 ;  /* 0x0000000f000f7308 */ /* 0x000e620000001000 */
[----:B------:R-:W-:Y:S01]  /*0290*/  FSEL R6, R6, 1, P1 ;  /* 0x3f80000006067808 */ /* 0x000fe20000800000 */
[----:B----4-:R-:W-:-:S04]  /*02a0*/  FADD R2, -R3, R2 ;  /* 0x0000000203027221 */ /* 0x010fc80000000100 */
[----:B------:R-:W-:-:S04]  /*02b0*/  @!P2 FMUL R6, R6, 16777216 ;  /* 0x4b8000000606a820 */ /* 0x000fc80000400000 */
[----:B-1----:R-:W-:-:S04]  /*02c0*/  FMUL R3, R15, R6 ;  /* 0x000000060f037220 */ /* 0x002fc80000400000 */
[----:B------:R-:W-:-:S04]  /*02d0*/  FMUL R2, R2, R3 ;  /* 0x0000000302027220 */ /* 0x000fc80000400000 */
[----:B-----5:R-:W-:Y:S01]  /*02e0*/  FFMA R12, R2, R12, R13 ;  /* 0x0000000c020c7223 */ /* 0x020fe2000000000d */
[----:B0-----:R-:W-:-:S04]  /*02f0*/  IMAD.WIDE R2, R0, 0x4, R4 ;  /* 0x0000000400027825 */ /* 0x001fc800078e0204 */
[----:B------:R-:W-:-:S04]  /*0300*/  FSETP.GEU.AND P1, PT, R12, RZ, PT ;  /* 0x000000ff0c00720b */ /* 0x000fc80003f2e000 */
[----:B------:R-:W-:Y:S01]  /*0310*/  FSEL R5, R12, RZ, P1 ;  /* 0x000000ff0c057208 */ /* 0x000fe20000800000 */
[----:B------:R-:W-:Y:S08]  /*0320*/  @P0 EXIT ;  /* 0x000000000000094d */ /* 0x000ff00003800000 */
[----:B------:R-:W-:Y:S01]  /*0330*/  STG.E desc[UR4][R2.64], R5 ;  /* 0x0000000502007986 */ /* 0x000fe2000c101904 */
[----:B------:R-:W-:Y:S05]  /*0340*/  EXIT ;  /* 0x000000000000794d */ /* 0x000fea0003800000 */
.L_x_0:
[----:B------:R-:W-:-:S00]  /*0350*/  BRA `(.L_x_0) ;  /* 0xfffffffc00fc7947 */ /* 0x000fc0000383ffff */
[----:B------:R-:W-:-:S00]  /*0360*/  NOP ;  /* 0x0000000000007918 */ /* 0x000fc00000000000 */
        /* <DEDUP_REMOVED lines=9> */
.L_x_1:


//--------------------- .nv.global.init           --------------------------
	.section	.nv.global.init,"aw",@progbits
.nv.global.init:
	.type		_$_str,@object
	.size		_$_str,(_$_str_$_2 - _$_str)
_$_str:
        /*0000*/ 	.byte	0x5f, 0x5f, 0x43, 0x55, 0x44, 0x41, 0x5f, 0x46, 0x54, 0x5a, 0x00
	.type		_$_str_$_2,@object
	.size		_$_str_$_2,(.L_1 - _$_str_$_2)
_$_str_$_2:
        /*000b*/ 	.byte	0x5f, 0x5f, 0x43, 0x55, 0x44, 0x41, 0x5f, 0x50, 0x52, 0x45, 0x43, 0x5f, 0x53, 0x51, 0x52, 0x54
        /*001b*/ 	.byte	0x00
.L_1:


//--------------------- .nv.constant0.triton_poi_fused__native_batch_norm_legit_no_training_relu_18 --------------------------
	.section	.nv.constant0.triton_poi_fused__native_batch_norm_legit_no_training_relu_18,"a",@progbits
	.sectionflags	@""
	.align	4
.nv.constant0.triton_poi_fused__native_batch_norm_legit_no_training_relu_18:
	.zero		580
